	.headerflags	@"EF_CUDA_TEXMODE_UNIFIED EF_CUDA_64BIT_ADDRESS EF_CUDA_ACCELERATORS EF_CUDA_SM90 EF_CUDA_VIRTUAL_SM(EF_CUDA_SM90)"
	.elftype	@"ET_EXEC"


//--------------------- .nv.info                  --------------------------
	.section	.nv.info,"",@"SHT_CUDA_INFO"
	.align	4


	//----- nvinfo : EIATTR_REGCOUNT
	.align		4
        /*0000*/ 	.byte	0x04, 0x2f
        /*0002*/ 	.short	(.L_1 - .L_0)
	.align		4
.L_0:
        /*0004*/ 	.word	index@(triton_poi_fused_convolution_max_pool2d_with_indices_relu_5)
        /*0008*/ 	.word	0x0000001f


	//----- nvinfo : EIATTR_MIN_STACK_SIZE
	.align		4
.L_1:
        /*000c*/ 	.byte	0x04, 0x12
        /*000e*/ 	.short	(.L_3 - .L_2)
	.align		4
.L_2:
        /*0010*/ 	.word	index@(triton_poi_fused_convolution_max_pool2d_with_indices_relu_5)
        /*0014*/ 	.word	0x00000000


	//----- nvinfo : EIATTR_FRAME_SIZE
	.align		4
.L_3:
        /*0018*/ 	.byte	0x04, 0x11
        /*001a*/ 	.short	(.L_5 - .L_4)
	.align		4
.L_4:
        /*001c*/ 	.word	index@(triton_poi_fused_convolution_max_pool2d_with_indices_relu_5)
        /*0020*/ 	.word	0x00000000


	//----- nvinfo : EIATTR_MIN_STACK_SIZE
	.align		4
.L_5:
        /*0024*/ 	.byte	0x04, 0x12
        /*0026*/ 	.short	(.L_7 - .L_6)
	.align		4
.L_6:
        /*0028*/ 	.word	index@(triton_poi_fused_convolution_max_pool2d_with_indices_relu_5)
        /*002c*/ 	.word	0x00000000
.L_7:


//--------------------- .nv.info.triton_poi_fused_convolution_max_pool2d_with_indices_relu_5 --------------------------
	.section	.nv.info.triton_poi_fused_convolution_max_pool2d_with_indices_relu_5,"",@"SHT_CUDA_INFO"
	.sectionflags	@""
	.align	4


	//----- nvinfo : EIATTR_CUDA_API_VERSION
	.align		4
        /*0000*/ 	.byte	0x04, 0x37
        /*0002*/ 	.short	(.L_9 - .L_8)
.L_8:
        /*0004*/ 	.word	0x0000007c


	//----- nvinfo : EIATTR_KPARAM_INFO
	.align		4
.L_9:
        /*0008*/ 	.byte	0x04, 0x17
        /*000a*/ 	.short	(.L_11 - .L_10)
.L_10:
        /*000c*/ 	.word	0x00000000
        /*0010*/ 	.short	0x0003
        /*0012*/ 	.short	0x0014
        /*0014*/ 	.byte	0x00, 0xf0, 0x11, 0x00


	//----- nvinfo : EIATTR_KPARAM_INFO
	.align		4
.L_11:
        /*0018*/ 	.byte	0x04, 0x17
        /*001a*/ 	.short	(.L_13 - .L_12)
.L_12:
        /*001c*/ 	.word	0x00000000
        /*0020*/ 	.short	0x0002
        /*0022*/ 	.short	0x0010
        /*0024*/ 	.byte	0x00, 0xf0, 0x11, 0x00


	//----- nvinfo : EIATTR_KPARAM_INFO
	.align		4
.L_13:
        /*0028*/ 	.byte	0x04, 0x17
        /*002a*/ 	.short	(.L_15 - .L_14)
.L_14:
        /*002c*/ 	.word	0x00000000
        /*0030*/ 	.short	0x0001
        /*0032*/ 	.short	0x0008
        /*0034*/ 	.byte	0x00, 0xf4, 0x21, 0x00


	//----- nvinfo : EIATTR_KPARAM_INFO
	.align		4
.L_15:
        /*0038*/ 	.byte	0x04, 0x17
        /*003a*/ 	.short	(.L_17 - .L_16)
.L_16:
        /*003c*/ 	.word	0x00000000
        /*0040*/ 	.short	0x0000
        /*0042*/ 	.short	0x0000
        /*0044*/ 	.byte	0x00, 0xf4, 0x21, 0x00


	//----- nvinfo : EIATTR_SPARSE_MMA_MASK
	.align		4
.L_17:
        /*0048*/ 	.byte	0x03, 0x50
        /*004a*/ 	.short	0x0000


	//----- nvinfo : EIATTR_MAXREG_COUNT
	.align		4
        /*004c*/ 	.byte	0x03, 0x1b
        /*004e*/ 	.short	0x00ff


	//----- nvinfo : EIATTR_EXIT_INSTR_OFFSETS
	.align		4
        /*0050*/ 	.byte	0x04, 0x1c
        /*0052*/ 	.short	(.L_19 - .L_18)


	//   ....[0]....
.L_18:
        /*0054*/ 	.word	0x000005e0


	//   ....[1]....
        /*0058*/ 	.word	0x00000630


	//----- nvinfo : EIATTR_REQNTID
	.align		4
.L_19:
        /*005c*/ 	.byte	0x04, 0x10
        /*005e*/ 	.short	(.L_21 - .L_20)
.L_20:
        /*0060*/ 	.word	0x00000080
        /*0064*/ 	.word	0x00000001
        /*0068*/ 	.word	0x00000001


	//----- nvinfo : EIATTR_CBANK_PARAM_SIZE
	.align		4
.L_21:
        /*006c*/ 	.byte	0x03, 0x19
        /*006e*/ 	.short	0x0018


	//----- nvinfo : EIATTR_PARAM_CBANK
	.align		4
        /*0070*/ 	.byte	0x04, 0x0a
        /*0072*/ 	.short	(.L_23 - .L_22)
	.align		4
.L_22:
        /*0074*/ 	.word	index@(.nv.constant0.triton_poi_fused_convolution_max_pool2d_with_indices_relu_5)
        /*0078*/ 	.short	0x0210
        /*007a*/ 	.short	0x0018


	//----- nvinfo : EIATTR_SW_WAR
	.align		4
.L_23:
        /*007c*/ 	.byte	0x04, 0x36
        /*007e*/ 	.short	(.L_25 - .L_24)
.L_24:
        /*0080*/ 	.word	0x00000008
.L_25:


//--------------------- .nv.callgraph             --------------------------
	.section	.nv.callgraph,"",@"SHT_CUDA_CALLGRAPH"
	.align	4
	.sectionentsize	8
	.align		4
        /*0000*/ 	.word	0x00000000
	.align		4
        /*0004*/ 	.word	0xffffffff
	.align		4
        /*0008*/ 	.word	0x00000000
	.align		4
        /*000c*/ 	.word	0xfffffffe
	.align		4
        /*0010*/ 	.word	0x00000000
	.align		4
        /*0014*/ 	.word	0xfffffffd
	.align		4
        /*0018*/ 	.word	0x00000000
	.align		4
        /*001c*/ 	.word	0xfffffffc


//--------------------- .text.triton_poi_fused_convolution_max_pool2d_with_indices_relu_5 --------------------------
	.section	.text.triton_poi_fused_convolution_max_pool2d_with_indices_relu_5,"ax",@progbits
	.sectionflags	@"SHF_BARRIERS=1"
	.align	128
        .global         triton_poi_fused_convolution_max_pool2d_with_indices_relu_5
        .type           triton_poi_fused_convolution_max_pool2d_with_indices_relu_5,@function
        .size           triton_poi_fused_convolution_max_pool2d_with_indices_relu_5,(.L_x_1 - triton_poi_fused_convolution_max_pool2d_with_indices_relu_5)
        .other          triton_poi_fused_convolution_max_pool2d_with_indices_relu_5,@"STO_CUDA_ENTRY STV_DEFAULT"
triton_poi_fused_convolution_max_pool2d_with_indices_relu_5:
.text.triton_poi_fused_convolution_max_pool2d_with_indices_relu_5:
[----:B------:R-:W0:Y:S01]  /*0000*/  LDC R1, c[0x0][0x28] ;  /* 0x00000a00ff017b82 */ /* 0x000e220000000800 */
[----:B------:R-:W1:Y:S07]  /*0010*/  S2R R0, SR_CTAID.X ;  /* 0x0000000000007919 */ /* 0x000e6e0000002500 */
[----:B------:R-:W2:Y:S01]  /*0020*/  LDC.64 R14, c[0x0][0x210] ;  /* 0x00008400ff0e7b82 */ /* 0x000ea20000000a00 */
[----:B------:R-:W-:Y:S01]  /*0030*/  IMAD.MOV.U32 R19, RZ, RZ, RZ ;  /* 0x000000ffff137224 */ /* 0x000fe200078e00ff */
[----:B------:R-:W-:Y:S01]  /*0040*/  ULDC.64 UR6, c[0x0][0x208] ;  /* 0x0000820000067ab9 */ /* 0x000fe20000000a00 */
[----:B------:R-:W3:Y:S01]  /*0050*/  S2R R21, SR_TID.X ;  /* 0x0000000000157919 */ /* 0x000ee20000002100 */
[----:B------:R-:W4:Y:S01]  /*0060*/  S2R R18, SR_CTAID.Y ;  /* 0x0000000000127919 */ /* 0x000f220000002600 */
[----:B------:R-:W-:-:S02]  /*0070*/  IMAD.MOV.U32 R20, RZ, RZ, RZ ;  /* 0x000000ffff147224 */ /* 0x000fc400078e00ff */
[----:B-1----:R-:W-:Y:S01]  /*0080*/  IMAD.SHL.U32 R0, R0, 0x10, RZ ;  /* 0x0000001000007824 */ /* 0x002fe200078e00ff */
[----:B---3--:R-:W-:-:S04]  /*0090*/  SHF.R.U32.HI R17, RZ, 0x4, R21 ;  /* 0x00000004ff117819 */ /* 0x008fc80000011615 */
[----:B------:R-:W-:Y:S01]  /*00a0*/  LOP3.LUT R6, R0, 0xf, R21, 0xf8, !PT ;  /* 0x0000000f00067812 */ /* 0x000fe200078ef815 */
[----:B----4-:R-:W-:Y:S01]  /*00b0*/  IMAD.SHL.U32 R16, R18, 0x40, RZ ;  /* 0x0000004012107824 */ /* 0x010fe200078e00ff */
[----:B------:R-:W-:Y:S02]  /*00c0*/  SGXT.U32 R17, R17, 0x3 ;  /* 0x000000031111781a */ /* 0x000fe40000000000 */
[----:B------:R-:W-:Y:S02]  /*00d0*/  ISETP.GE.AND P0, PT, R6, 0x9, PT ;  /* 0x000000090600780c */ /* 0x000fe40003f06270 */
[----:B------:R-:W-:Y:S02]  /*00e0*/  LOP3.LUT R2, R16, R17, RZ, 0xfc, !PT ;  /* 0x0000001110027212 */ /* 0x000fe400078efcff */
[----:B------:R-:W-:Y:S02]  /*00f0*/  LOP3.LUT R3, R16, 0x8, R17, 0xfe, !PT ;  /* 0x0000000810037812 */ /* 0x000fe400078efe11 */
[----:B------:R-:W-:Y:S01]  /*0100*/  LOP3.LUT R4, R16, 0x10, R17, 0xfe, !PT ;  /* 0x0000001010047812 */ /* 0x000fe200078efe11 */
[--C-:B------:R-:W-:Y:S01]  /*0110*/  IMAD R27, R2, 0x9, R6.reuse ;  /* 0x00000009021b7824 */ /* 0x100fe200078e0206 */
        /* <DEDUP_REMOVED lines=9> */
[----:B------:R-:W-:-:S02]  /*01b0*/  IMAD R11, R11, 0x9, R6 ;  /* 0x000000090b0b7824 */ /* 0x000fc400078e0206 */
[--C-:B------:R-:W-:Y:S02]  /*01c0*/  IMAD R13, R13, 0x9, R6.reuse ;  /* 0x000000090d0d7824 */ /* 0x100fe400078e0206 */
[----:B------:R-:W-:Y:S02]  /*01d0*/  IMAD R23, R23, 0x9, R6 ;  /* 0x0000000917177824 */ /* 0x000fe400078e0206 */
[----:B--2---:R-:W-:-:S04]  /*01e0*/  IMAD.WIDE R26, R27, 0x4, R14 ;  /* 0x000000041b1a7825 */ /* 0x004fc800078e020e */
[--C-:B------:R-:W-:Y:S01]  /*01f0*/  IMAD.WIDE R2, R3, 0x4, R14.reuse ;  /* 0x0000000403027825 */ /* 0x100fe200078e020e */
[----:B------:R1:W2:Y:S01]  /*0200*/  @!P0 LDG.E.EL R19, desc[UR6][R26.64] ;  /* 0x000000061a138981 */ /* 0x0002a2000c2e1900 */
[----:B------:R-:W-:Y:S02]  /*0210*/  CS2R R24, SRZ ;  /* 0x0000000000187805 */ /* 0x000fe4000001ff00 */
[--C-:B------:R-:W-:Y:S01]  /*0220*/  IMAD.WIDE R4, R5, 0x4, R14.reuse ;  /* 0x0000000405047825 */ /* 0x100fe200078e020e */
[----:B------:R3:W4:Y:S03]  /*0230*/  @!P0 LDG.E.EL R20, desc[UR6][R2.64] ;  /* 0x0000000602148981 */ /* 0x000726000c2e1900 */
[----:B------:R-:W-:-:S04]  /*0240*/  IMAD.WIDE R6, R7, 0x4, R14 ;  /* 0x0000000407067825 */ /* 0x000fc800078e020e */
[----:B------:R-:W-:-:S04]  /*0250*/  IMAD.WIDE R8, R9, 0x4, R14 ;  /* 0x0000000409087825 */ /* 0x000fc800078e020e */
[----:B------:R-:W-:-:S04]  /*0260*/  IMAD.WIDE R10, R11, 0x4, R14 ;  /* 0x000000040b0a7825 */ /* 0x000fc800078e020e */
[--C-:B------:R-:W-:Y:S01]  /*0270*/  IMAD.WIDE R12, R13, 0x4, R14.reuse ;  /* 0x000000040d0c7825 */ /* 0x100fe200078e020e */
[----:B-1----:R-:W-:Y:S01]  /*0280*/  CS2R R26, SRZ ;  /* 0x00000000001a7805 */ /* 0x002fe2000001ff00 */
[----:B------:R-:W5:Y:S02]  /*0290*/  @!P0 LDG.E.EL R24, desc[UR6][R6.64] ;  /* 0x0000000606188981 */ /* 0x000f64000c2e1900 */
[----:B------:R-:W-:Y:S01]  /*02a0*/  IMAD.WIDE R14, R23, 0x4, R14 ;  /* 0x00000004170e7825 */ /* 0x000fe200078e020e */
[----:B------:R-:W-:Y:S01]  /*02b0*/  HFMA2.MMA R23, -RZ, RZ, 0, 0 ;  /* 0x00000000ff177435 */ /* 0x000fe200000001ff */
[----:B------:R-:W5:Y:S02]  /*02c0*/  @!P0 LDG.E.EL R25, desc[UR6][R10.64] ;  /* 0x000000060a198981 */ /* 0x000f64000c2e1900 */
[----:B------:R-:W-:Y:S02]  /*02d0*/  IMAD.MOV.U32 R22, RZ, RZ, RZ ;  /* 0x000000ffff167224 */ /* 0x000fe400078e00ff */
[----:B------:R-:W5:Y:S04]  /*02e0*/  @!P0 LDG.E.EL R27, desc[UR6][R12.64] ;  /* 0x000000060c1b8981 */ /* 0x000f68000c2e1900 */
[----:B------:R-:W5:Y:S04]  /*02f0*/  @!P0 LDG.E.EL R22, desc[UR6][R4.64] ;  /* 0x0000000604168981 */ /* 0x000f68000c2e1900 */
[----:B------:R1:W5:Y:S04]  /*0300*/  @!P0 LDG.E.EL R23, desc[UR6][R8.64] ;  /* 0x0000000608178981 */ /* 0x000368000c2e1900 */
[----:B------:R-:W5:Y:S01]  /*0310*/  @!P0 LDG.E.EL R26, desc[UR6][R14.64] ;  /* 0x000000060e1a8981 */ /* 0x000f62000c2e1900 */
[----:B------:R-:W1:Y:S01]  /*0320*/  S2UR UR5, SR_CgaCtaId ;  /* 0x00000000000579c3 */ /* 0x000e620000008800 */
[----:B---3--:R-:W-:Y:S01]  /*0330*/  IMAD.SHL.U32 R2, R21, 0x40, RZ ;  /* 0x0000004015027824 */ /* 0x008fe200078e00ff */
[----:B------:R-:W-:-:S04]  /*0340*/  UMOV UR4, 0x400 ;  /* 0x0000040000047882 */ /* 0x000fc80000000000 */
[----:B------:R-:W-:-:S04]  /*0350*/  LOP3.LUT R2, R2, 0x3c0, RZ, 0xc0, !PT ;  /* 0x000003c002027812 */ /* 0x000fc800078ec0ff */
[----:B------:R-:W-:Y:S01]  /*0360*/  LOP3.LUT R3, R2, R17, RZ, 0xfc, !PT ;  /* 0x0000001102037212 */ /* 0x000fe200078efcff */
[----:B01----:R-:W-:-:S06]  /*0370*/  UPRMT UR4, UR5, 0x654, UR4 ;  /* 0x0000065405047896 */ /* 0x003fcc0008000004 */
[----:B------:R-:W-:-:S05]  /*0380*/  LEA.HI R2, R2, UR4, RZ, 0x1e ;  /* 0x0000000402027c11 */ /* 0x000fca000f8ff0ff */
[----:B------:R-:W-:Y:S01]  /*0390*/  IMAD R28, R3, 0x4, R2 ;  /* 0x00000004031c7824 */ /* 0x000fe200078e0202 */
[C---:B------:R-:W-:Y:S01]  /*03a0*/  LOP3.LUT R2, R21.reuse, 0x70, RZ, 0xc0, !PT ;  /* 0x0000007015027812 */ /* 0x040fe200078ec0ff */
[----:B------:R-:W-:-:S03]  /*03b0*/  IMAD.SHL.U32 R21, R21, 0x4, RZ ;  /* 0x0000000415157824 */ /* 0x000fc600078e00ff */
[----:B------:R-:W-:Y:S02]  /*03c0*/  IADD3 R3, R2, UR4, RZ ;  /* 0x0000000402037c10 */ /* 0x000fe4000fffe0ff */
[----:B------:R-:W-:-:S05]  /*03d0*/  LOP3.LUT R8, R21, 0x1fc, RZ, 0xc0, !PT ;  /* 0x000001fc15087812 */ /* 0x000fca00078ec0ff */
[----:B------:R-:W-:Y:S01]  /*03e0*/  IMAD R4, R8, 0x4, R3 ;  /* 0x0000000408047824 */ /* 0x000fe200078e0203 */
[----:B------:R-:W-:Y:S02]  /*03f0*/  SHF.R.S32.HI R3, RZ, 0x19, R18 ;  /* 0x00000019ff037819 */ /* 0x000fe40000011412 */
[----:B------:R-:W-:Y:S02]  /*0400*/  LOP3.LUT R16, R16, 0x3c, R21, 0xf8, !PT ;  /* 0x0000003c10107812 */ /* 0x000fe400078ef815 */
[----:B------:R-:W-:-:S04]  /*0410*/  SGXT R3, R3, 0x1 ;  /* 0x000000010303781a */ /* 0x000fc80000000200 */
[----:B------:R-:W-:Y:S02]  /*0420*/  LEA.HI R9, R3, R16, RZ, 0x7 ;  /* 0x0000001003097211 */ /* 0x000fe400078f38ff */
[----:B------:R-:W0:Y:S02]  /*0430*/  LDC.64 R2, c[0x0][0x218] ;  /* 0x00008600ff027b82 */ /* 0x000e240000000a00 */
[----:B------:R-:W-:Y:S02]  /*0440*/  LOP3.LUT R11, R9, 0xffffff80, RZ, 0xc0, !PT ;  /* 0xffffff80090b7812 */ /* 0x000fe400078ec0ff */
[----:B------:R-:W-:Y:S02]  /*0450*/  SHF.R.S32.HI R10, RZ, 0x7, R9 ;  /* 0x00000007ff0a7819 */ /* 0x000fe40000011409 */
[----:B------:R-:W-:Y:S01]  /*0460*/  LOP3.LUT R9, R0, R17, RZ, 0xfc, !PT ;  /* 0x0000001100097212 */ /* 0x000fe200078efcff */
[----:B------:R-:W-:Y:S01]  /*0470*/  IMAD.IADD R11, R16, 0x1, -R11 ;  /* 0x00000001100b7824 */ /* 0x000fe200078e0a0b */
[----:B------:R-:W-:-:S02]  /*0480*/  LOP3.LUT R0, R0, 0x8, R17, 0xfe, !PT ;  /* 0x0000000800007812 */ /* 0x000fc400078efe11 */
[----:B------:R-:W-:Y:S01]  /*0490*/  LOP3.LUT R13, R8, 0x200, RZ, 0xfc, !PT ;  /* 0x00000200080d7812 */ /* 0x000fe200078efcff */
[----:B------:R-:W-:Y:S01]  /*04a0*/  IMAD R12, R10, 0x480, R11 ;  /* 0x000004800a0c7824 */ /* 0x000fe200078e020b */
[C---:B------:R-:W-:Y:S02]  /*04b0*/  ISETP.GE.AND P1, PT, R9.reuse, 0x9, PT ;  /* 0x000000090900780c */ /* 0x040fe40003f26270 */
[----:B------:R-:W-:Y:S01]  /*04c0*/  ISETP.GE.AND P0, PT, R0, 0x9, PT ;  /* 0x000000090000780c */ /* 0x000fe20003f06270 */
[----:B------:R-:W-:Y:S01]  /*04d0*/  IMAD R11, R9, 0x80, R12 ;  /* 0x00000080090b7824 */ /* 0x000fe200078e020c */
[----:B------:R-:W-:-:S04]  /*04e0*/  SHF.R.U32.HI R13, RZ, 0x2, R13 ;  /* 0x00000002ff0d7819 */ /* 0x000fc8000001160d */
[----:B------:R-:W-:Y:S01]  /*04f0*/  LOP3.LUT R13, R13, 0xf0, RZ, 0xc0, !PT ;  /* 0x000000f00d0d7812 */ /* 0x000fe200078ec0ff */
[----:B0-----:R-:W-:-:S03]  /*0500*/  IMAD.WIDE R10, R11, 0x4, R2 ;  /* 0x000000040b0a7825 */ /* 0x001fc600078e0202 */
[----:B------:R-:W-:-:S05]  /*0510*/  IADD3 R13, R13, UR4, RZ ;  /* 0x000000040d0d7c10 */ /* 0x000fca000fffe0ff */
[----:B------:R-:W-:Y:S01]  /*0520*/  IMAD R13, R8, 0x4, R13 ;  /* 0x00000004080d7824 */ /* 0x000fe200078e020d */
[----:B--2---:R-:W-:Y:S04]  /*0530*/  STS [R28], R19 ;  /* 0x000000131c007388 */ /* 0x004fe80000000800 */
[----:B----4-:R-:W-:Y:S04]  /*0540*/  STS [R28+0x20], R20 ;  /* 0x000020141c007388 */ /* 0x010fe80000000800 */
[----:B-----5:R-:W-:Y:S04]  /*0550*/  STS [R28+0x60], R24 ;  /* 0x000060181c007388 */ /* 0x020fe80000000800 */
[----:B------:R-:W-:Y:S04]  /*0560*/  STS [R28+0xa0], R25 ;  /* 0x0000a0191c007388 */ /* 0x000fe80000000800 */
[----:B------:R-:W-:Y:S04]  /*0570*/  STS [R28+0xc0], R27 ;  /* 0x0000c01b1c007388 */ /* 0x000fe80000000800 */
[----:B------:R-:W-:Y:S04]  /*0580*/  STS [R28+0x40], R22 ;  /* 0x000040161c007388 */ /* 0x000fe80000000800 */
[----:B------:R-:W-:Y:S04]  /*0590*/  STS [R28+0x80], R23 ;  /* 0x000080171c007388 */ /* 0x000fe80000000800 */
[----:B------:R-:W-:Y:S01]  /*05a0*/  STS [R28+0xe0], R26 ;  /* 0x0000e01a1c007388 */ /* 0x000fe20000000800 */
[----:B------:R-:W-:Y:S06]  /*05b0*/  BAR.SYNC.DEFER_BLOCKING 0x0 ;  /* 0x0000000000007b1d */ /* 0x000fec0000010000 */
[----:B------:R-:W0:Y:S04]  /*05c0*/  LDS.128 R4, [R4] ;  /* 0x0000000004047984 */ /* 0x000e280000000c00 */
[----:B0-----:R0:W-:Y:S02]  /*05d0*/  @!P1 STG.E.128 desc[UR6][R10.64], R4 ;  /* 0x000000040a009986 */ /* 0x0011e4000c101d06 */
[----:B0-----:R-:W-:Y:S05]  /*05e0*/  @P0 EXIT ;  /* 0x000000000000094d */ /* 0x001fea0003800000 */
[----:B0-----:R-:W0:Y:S01]  /*05f0*/  LDS.128 R8, [R13+0x800] ;  /* 0x000800000d087984 */ /* 0x001e220000000c00 */
[----:B------:R-:W-:-:S04]  /*0600*/  IMAD R5, R0, 0x80, R12 ;  /* 0x0000008000057824 */ /* 0x000fc800078e020c */
[----:B------:R-:W-:-:S05]  /*0610*/  IMAD.WIDE R2, R5, 0x4, R2 ;  /* 0x0000000405027825 */ /* 0x000fca00078e0202 */
[----:B0-----:R-:W-:Y:S01]  /*0620*/  STG.E.128 desc[UR6][R2.64], R8 ;  /* 0x0000000802007986 */ /* 0x001fe2000c101d06 */
[----:B------:R-:W-:Y:S05]  /*0630*/  EXIT ;  /* 0x000000000000794d */ /* 0x000fea0003800000 */
.L_x_0:
[----:B------:R-:W-:-:S00]  /*0640*/  BRA `(.L_x_0) ;  /* 0xfffffffc00fc7947 */ /* 0x000fc0000383ffff */
[----:B------:R-:W-:-:S00]  /*0650*/  NOP ;  /* 0x0000000000007918 */ /* 0x000fc00000000000 */
        /* <DEDUP_REMOVED lines=10> */
.L_x_1:


//--------------------- .nv.shared.triton_poi_fused_convolution_max_pool2d_with_indices_relu_5 --------------------------
	.section	.nv.shared.triton_poi_fused_convolution_max_pool2d_with_indices_relu_5,"aw",@nobits
	.sectionflags	@""
	.align	16
	.zero		1024


//--------------------- .nv.constant0.triton_poi_fused_convolution_max_pool2d_with_indices_relu_5 --------------------------
	.section	.nv.constant0.triton_poi_fused_convolution_max_pool2d_with_indices_relu_5,"a",@progbits
	.sectionflags	@""
	.align	4
.nv.constant0.triton_poi_fused_convolution_max_pool2d_with_indices_relu_5:
	.zero		552
